	.headerflags	@"EF_CUDA_TEXMODE_UNIFIED EF_CUDA_64BIT_ADDRESS EF_CUDA_ACCELERATORS EF_CUDA_SM90 EF_CUDA_VIRTUAL_SM(EF_CUDA_SM90)"
	.elftype	@"ET_EXEC"


//--------------------- .nv.info                  --------------------------
	.section	.nv.info,"",@"SHT_CUDA_INFO"
	.align	4


	//----- nvinfo : EIATTR_REGCOUNT
	.align		4
        /*0000*/ 	.byte	0x04, 0x2f
        /*0002*/ 	.short	(.L_3 - .L_2)
	.align		4
.L_2:
        /*0004*/ 	.word	index@(triton_poi_fused__native_batch_norm_legit_no_training_relu_0)
        /*0008*/ 	.word	0x00000012


	//----- nvinfo : EIATTR_MIN_STACK_SIZE
	.align		4
.L_3:
        /*000c*/ 	.byte	0x04, 0x12
        /*000e*/ 	.short	(.L_5 - .L_4)
	.align		4
.L_4:
        /*0010*/ 	.word	index@(triton_poi_fused__native_batch_norm_legit_no_training_relu_0)
        /*0014*/ 	.word	0x00000000


	//----- nvinfo : EIATTR_FRAME_SIZE
	.align		4
.L_5:
        /*0018*/ 	.byte	0x04, 0x11
        /*001a*/ 	.short	(.L_7 - .L_6)
	.align		4
.L_6:
        /*001c*/ 	.word	index@(triton_poi_fused__native_batch_norm_legit_no_training_relu_0)
        /*0020*/ 	.word	0x00000000


	//----- nvinfo : EIATTR_MIN_STACK_SIZE
	.align		4
.L_7:
        /*0024*/ 	.byte	0x04, 0x12
        /*0026*/ 	.short	(.L_9 - .L_8)
	.align		4
.L_8:
        /*0028*/ 	.word	index@(triton_poi_fused__native_batch_norm_legit_no_training_relu_0)
        /*002c*/ 	.word	0x00000000
.L_9:


//--------------------- .nv.info.triton_poi_fused__native_batch_norm_legit_no_training_relu_0 --------------------------
	.section	.nv.info.triton_poi_fused__native_batch_norm_legit_no_training_relu_0,"",@"SHT_CUDA_INFO"
	.sectionflags	@""
	.align	4


	//----- nvinfo : EIATTR_CUDA_API_VERSION
	.align		4
        /*0000*/ 	.byte	0x04, 0x37
        /*0002*/ 	.short	(.L_11 - .L_10)
.L_10:
        /*0004*/ 	.word	0x0000007c


	//----- nvinfo : EIATTR_KPARAM_INFO
	.align		4
.L_11:
        /*0008*/ 	.byte	0x04, 0x17
        /*000a*/ 	.short	(.L_13 - .L_12)
.L_12:
        /*000c*/ 	.word	0x00000000
        /*0010*/ 	.short	0x0006
        /*0012*/ 	.short	0x0030
        /*0014*/ 	.byte	0x00, 0xf0, 0x11, 0x00


	//----- nvinfo : EIATTR_KPARAM_INFO
	.align		4
.L_13:
        /*0018*/ 	.byte	0x04, 0x17
        /*001a*/ 	.short	(.L_15 - .L_14)
.L_14:
        /*001c*/ 	.word	0x00000000
        /*0020*/ 	.short	0x0005
        /*0022*/ 	.short	0x0028
        /*0024*/ 	.byte	0x00, 0xf4, 0x21, 0x00


	//----- nvinfo : EIATTR_KPARAM_INFO
	.align		4
.L_15:
        /*0028*/ 	.byte	0x04, 0x17
        /*002a*/ 	.short	(.L_17 - .L_16)
.L_16:
        /*002c*/ 	.word	0x00000000
        /*0030*/ 	.short	0x0004
        /*0032*/ 	.short	0x0020
        /*0034*/ 	.byte	0x00, 0xf4, 0x21, 0x00


	//----- nvinfo : EIATTR_KPARAM_INFO
	.align		4
.L_17:
        /*0038*/ 	.byte	0x04, 0x17
        /*003a*/ 	.short	(.L_19 - .L_18)
.L_18:
        /*003c*/ 	.word	0x00000000
        /*0040*/ 	.short	0x0003
        /*0042*/ 	.short	0x0018
        /*0044*/ 	.byte	0x00, 0xf4, 0x21, 0x00


	//----- nvinfo : EIATTR_KPARAM_INFO
	.align		4
.L_19:
        /*0048*/ 	.byte	0x04, 0x17
        /*004a*/ 	.short	(.L_21 - .L_20)
.L_20:
        /*004c*/ 	.word	0x00000000
        /*0050*/ 	.short	0x0002
        /*0052*/ 	.short	0x0010
        /*0054*/ 	.byte	0x00, 0xf4, 0x21, 0x00


	//----- nvinfo : EIATTR_KPARAM_INFO
	.align		4
.L_21:
        /*0058*/ 	.byte	0x04, 0x17
        /*005a*/ 	.short	(.L_23 - .L_22)
.L_22:
        /*005c*/ 	.word	0x00000000
        /*0060*/ 	.short	0x0001
        /*0062*/ 	.short	0x0008
        /*0064*/ 	.byte	0x00, 0xf4, 0x21, 0x00


	//----- nvinfo : EIATTR_KPARAM_INFO
	.align		4
.L_23:
        /*0068*/ 	.byte	0x04, 0x17
        /*006a*/ 	.short	(.L_25 - .L_24)
.L_24:
        /*006c*/ 	.word	0x00000000
        /*0070*/ 	.short	0x0000
        /*0072*/ 	.short	0x0000
        /*0074*/ 	.byte	0x00, 0xf4, 0x21, 0x00


	//----- nvinfo : EIATTR_SPARSE_MMA_MASK
	.align		4
.L_25:
        /*0078*/ 	.byte	0x03, 0x50
        /*007a*/ 	.short	0x0000


	//----- nvinfo : EIATTR_MAXREG_COUNT
	.align		4
        /*007c*/ 	.byte	0x03, 0x1b
        /*007e*/ 	.short	0x00ff


	//----- nvinfo : EIATTR_EXIT_INSTR_OFFSETS
	.align		4
        /*0080*/ 	.byte	0x04, 0x1c
        /*0082*/ 	.short	(.L_27 - .L_26)


	//   ....[0]....
.L_26:
        /*0084*/ 	.word	0x00000320


	//   ....[1]....
        /*0088*/ 	.word	0x00000340


	//----- nvinfo : EIATTR_REQNTID
	.align		4
.L_27:
        /*008c*/ 	.byte	0x04, 0x10
        /*008e*/ 	.short	(.L_29 - .L_28)
.L_28:
        /*0090*/ 	.word	0x00000080
        /*0094*/ 	.word	0x00000001
        /*0098*/ 	.word	0x00000001


	//----- nvinfo : EIATTR_CBANK_PARAM_SIZE
	.align		4
.L_29:
        /*009c*/ 	.byte	0x03, 0x19
        /*009e*/ 	.short	0x0034


	//----- nvinfo : EIATTR_PARAM_CBANK
	.align		4
        /*00a0*/ 	.byte	0x04, 0x0a
        /*00a2*/ 	.short	(.L_31 - .L_30)
	.align		4
.L_30:
        /*00a4*/ 	.word	index@(.nv.constant0.triton_poi_fused__native_batch_norm_legit_no_training_relu_0)
        /*00a8*/ 	.short	0x0210
        /*00aa*/ 	.short	0x0034


	//----- nvinfo : EIATTR_SW_WAR
	.align		4
.L_31:
        /*00ac*/ 	.byte	0x04, 0x36
        /*00ae*/ 	.short	(.L_33 - .L_32)
.L_32:
        /*00b0*/ 	.word	0x00000008
.L_33:


//--------------------- .nv.callgraph             --------------------------
	.section	.nv.callgraph,"",@"SHT_CUDA_CALLGRAPH"
	.align	4
	.sectionentsize	8
	.align		4
        /*0000*/ 	.word	0x00000000
	.align		4
        /*0004*/ 	.word	0xffffffff
	.align		4
        /*0008*/ 	.word	0x00000000
	.align		4
        /*000c*/ 	.word	0xfffffffe
	.align		4
        /*0010*/ 	.word	0x00000000
	.align		4
        /*0014*/ 	.word	0xfffffffd
	.align		4
        /*0018*/ 	.word	0x00000000
	.align		4
        /*001c*/ 	.word	0xfffffffc


//--------------------- .nv.constant4             --------------------------
	.section	.nv.constant4,"a",@progbits
	.align	8
	.align		8
.nv.constant4:
        /*0000*/ 	.dword	_$_str
	.align		8
        /*0008*/ 	.dword	_$_str_$_2


//--------------------- .text.triton_poi_fused__native_batch_norm_legit_no_training_relu_0 --------------------------
	.section	.text.triton_poi_fused__native_batch_norm_legit_no_training_relu_0,"ax",@progbits
	.align	128
        .global         triton_poi_fused__native_batch_norm_legit_no_training_relu_0
        .type           triton_poi_fused__native_batch_norm_legit_no_training_relu_0,@function
        .size           triton_poi_fused__native_batch_norm_legit_no_training_relu_0,(.L_x_1 - triton_poi_fused__native_batch_norm_legit_no_training_relu_0)
        .other          triton_poi_fused__native_batch_norm_legit_no_training_relu_0,@"STO_CUDA_ENTRY STV_DEFAULT"
triton_poi_fused__native_batch_norm_legit_no_training_relu_0:
.text.triton_poi_fused__native_batch_norm_legit_no_training_relu_0:
[----:B------:R-:W0:Y:S01]  /*0000*/  LDC R1, c[0x0][0x28] ;  /* 0x00000a00ff017b82 */ /* 0x000e220000000800 */
[----:B------:R-:W1:Y:S07]  /*0010*/  S2R R0, SR_TID.X ;  /* 0x0000000000007919 */ /* 0x000e6e0000002100 */
[----:B------:R-:W2:Y:S01]  /*0020*/  LDC.64 R8, c[0x0][0x220] ;  /* 0x00008800ff087b82 */ /* 0x000ea20000000a00 */
[----:B------:R-:W-:Y:S01]  /*0030*/  HFMA2.MMA R14, -RZ, RZ, 0, 0 ;  /* 0x00000000ff0e7435 */ /* 0x000fe200000001ff */
[----:B------:R-:W-:Y:S01]  /*0040*/  ULDC.64 UR4, c[0x0][0x208] ;  /* 0x0000820000047ab9 */ /* 0x000fe20000000a00 */
[----:B------:R-:W3:Y:S05]  /*0050*/  S2R R3, SR_CTAID.X ;  /* 0x0000000000037919 */ /* 0x000eea0000002500 */
[----:B------:R-:W4:Y:S08]  /*0060*/  LDC.64 R4, c[0x0][0x210] ;  /* 0x00008400ff047b82 */ /* 0x000f300000000a00 */
[----:B------:R-:W5:Y:S08]  /*0070*/  LDC.64 R6, c[0x0][0x218] ;  /* 0x00008600ff067b82 */ /* 0x000f700000000a00 */
[----:B------:R-:W5:Y:S01]  /*0080*/  LDC.64 R10, c[0x0][0x228] ;  /* 0x00008a00ff0a7b82 */ /* 0x000f620000000a00 */
[----:B-1----:R-:W-:-:S07]  /*0090*/  LOP3.LUT R0, R0, 0x7f, RZ, 0xc0, !PT ;  /* 0x0000007f00007812 */ /* 0x002fce00078ec0ff */
[----:B------:R-:W1:Y:S01]  /*00a0*/  LDC.64 R12, c[0x0][0x230] ;  /* 0x00008c00ff0c7b82 */ /* 0x000e620000000a00 */
[----:B---3--:R-:W-:Y:S01]  /*00b0*/  SHF.R.S32.HI R2, RZ, 0x18, R3 ;  /* 0x00000018ff027819 */ /* 0x008fe20000011403 */
[----:B------:R-:W-:-:S03]  /*00c0*/  IMAD R0, R3, 0x80, R0 ;  /* 0x0000008003007824 */ /* 0x000fc600078e0200 */
[----:B------:R-:W-:Y:S02]  /*00d0*/  SGXT R3, R2, 0x1 ;  /* 0x000000010203781a */ /* 0x000fe40000000200 */
[----:B------:R-:W-:Y:S02]  /*00e0*/  ISETP.GE.AND P0, PT, R0, 0x400, PT ;  /* 0x000004000000780c */ /* 0x000fe40003f06270 */
[----:B------:R-:W-:-:S04]  /*00f0*/  LEA.HI R3, R3, R0, RZ, 0x4 ;  /* 0x0000000003037211 */ /* 0x000fc800078f20ff */
[----:B------:R-:W-:-:S04]  /*0100*/  SHF.R.S32.HI R3, RZ, 0x4, R3 ;  /* 0x00000004ff037819 */ /* 0x000fc80000011403 */
[----:B------:R-:W-:-:S04]  /*0110*/  LEA.HI R2, R3, R3, RZ, 0x4 ;  /* 0x0000000303027211 */ /* 0x000fc800078f20ff */
[----:B------:R-:W-:-:S05]  /*0120*/  LOP3.LUT R2, R2, 0xfffffff0, RZ, 0xc0, !PT ;  /* 0xfffffff002027812 */ /* 0x000fca00078ec0ff */
[----:B------:R-:W-:-:S04]  /*0130*/  IMAD.IADD R15, R3, 0x1, -R2 ;  /* 0x00000001030f7824 */ /* 0x000fc800078e0a02 */
[----:B--2---:R-:W-:-:S05]  /*0140*/  IMAD.WIDE R8, R15, 0x4, R8 ;  /* 0x000000040f087825 */ /* 0x004fca00078e0208 */
[----:B------:R2:W3:Y:S01]  /*0150*/  @!P0 LDG.E.EL R14, desc[UR4][R8.64] ;  /* 0x00000004080e8981 */ /* 0x0004e2000c2e1900 */
[----:B------:R-:W-:Y:S01]  /*0160*/  CS2R R2, SRZ ;  /* 0x0000000000027805 */ /* 0x000fe2000001ff00 */
[----:B----4-:R-:W-:-:S04]  /*0170*/  IMAD.WIDE R4, R0, 0x4, R4 ;  /* 0x0000000400047825 */ /* 0x010fc800078e0204 */
[C---:B-----5:R-:W-:Y:S01]  /*0180*/  IMAD.WIDE R6, R15.reuse, 0x4, R6 ;  /* 0x000000040f067825 */ /* 0x060fe200078e0206 */
[----:B------:R4:W5:Y:S03]  /*0190*/  @!P0 LDG.E R2, desc[UR4][R4.64] ;  /* 0x0000000404028981 */ /* 0x000966000c1e1900 */
[C---:B0-2---:R-:W-:Y:S01]  /*01a0*/  IMAD.WIDE R8, R15.reuse, 0x4, R10 ;  /* 0x000000040f087825 */ /* 0x045fe200078e020a */
[----:B------:R0:W5:Y:S03]  /*01b0*/  @!P0 LDG.E.EL R3, desc[UR4][R6.64] ;  /* 0x0000000406038981 */ /* 0x000166000c2e1900 */
[----:B-1----:R-:W-:Y:S01]  /*01c0*/  IMAD.WIDE R10, R15, 0x4, R12 ;  /* 0x000000040f0a7825 */ /* 0x002fe200078e020c */
[----:B------:R-:W-:Y:S01]  /*01d0*/  CS2R R12, SRZ ;  /* 0x00000000000c7805 */ /* 0x000fe2000001ff00 */
[----:B----4-:R-:W1:Y:S05]  /*01e0*/  LDC.64 R4, c[0x0][0x238] ;  /* 0x00008e00ff047b82 */ /* 0x010e6a0000000a00 */
[----:B------:R-:W2:Y:S04]  /*01f0*/  @!P0 LDG.E.EL R12, desc[UR4][R8.64] ;  /* 0x00000004080c8981 */ /* 0x000ea8000c2e1900 */
[----:B------:R-:W2:Y:S01]  /*0200*/  @!P0 LDG.E.EL R13, desc[UR4][R10.64] ;  /* 0x000000040a0d8981 */ /* 0x000ea2000c2e1900 */
[----:B0-----:R-:W-:Y:S01]  /*0210*/  MOV R6, 0x3e800000 ;  /* 0x3e80000000067802 */ /* 0x001fe20000000f00 */
[----:B---3--:R-:W-:-:S04]  /*0220*/  FADD R14, R14, 9.9999997473787516356e-06 ;  /* 0x3727c5ac0e0e7421 */ /* 0x008fc80000000000 */
[----:B------:R-:W0:Y:S01]  /*0230*/  MUFU.SQRT R15, R14 ;  /* 0x0000000e000f7308 */ /* 0x000e220000002000 */
[----:B-----5:R-:W-:Y:S01]  /*0240*/  FADD R2, -R3, R2 ;  /* 0x0000000203027221 */ /* 0x020fe20000000100 */
[C---:B0-----:R-:W-:Y:S02]  /*0250*/  FSETP.GT.AND P1, PT, R15.reuse, 8.50705917302346158658e+37, PT ;  /* 0x7e8000000f00780b */ /* 0x041fe40003f24000 */
[----:B------:R-:W-:Y:S02]  /*0260*/  FSETP.GEU.AND P2, PT, R15, 1.175494350822287508e-38, PT ;  /* 0x008000000f00780b */ /* 0x000fe40003f4e000 */
[----:B------:R-:W-:-:S09]  /*0270*/  FSEL R6, R6, 1, P1 ;  /* 0x3f80000006067808 */ /* 0x000fd20000800000 */
[----:B------:R-:W-:Y:S02]  /*0280*/  @P1 FMUL R15, R15, 0.25 ;  /* 0x3e8000000f0f1820 */ /* 0x000fe40000400000 */
[----:B------:R-:W-:Y:S02]  /*0290*/  @!P2 FMUL R6, R6, 16777216 ;  /* 0x4b8000000606a820 */ /* 0x000fe40000400000 */
[----:B------:R-:W-:-:S06]  /*02a0*/  @!P2 FMUL R15, R15, 16777216 ;  /* 0x4b8000000f0fa820 */ /* 0x000fcc0000400000 */
[----:B------:R-:W0:Y:S02]  /*02b0*/  MUFU.RCP R15, R15 ;  /* 0x0000000f000f7308 */ /* 0x000e240000001000 */
[----:B0-----:R-:W-:-:S04]  /*02c0*/  FMUL R3, R15, R6 ;  /* 0x000000060f037220 */ /* 0x001fc80000400000 */
[----:B------:R-:W-:-:S04]  /*02d0*/  FMUL R2, R2, R3 ;  /* 0x0000000302027220 */ /* 0x000fc80000400000 */
[----:B--2---:R-:W-:Y:S01]  /*02e0*/  FFMA R12, R2, R12, R13 ;  /* 0x0000000c020c7223 */ /* 0x004fe2000000000d */
[----:B-1----:R-:W-:-:S04]  /*02f0*/  IMAD.WIDE R2, R0, 0x4, R4 ;  /* 0x0000000400027825 */ /* 0x002fc800078e0204 */
[----:B------:R-:W-:-:S04]  /*0300*/  FSETP.GEU.AND P1, PT, R12, RZ, PT ;  /* 0x000000ff0c00720b */ /* 0x000fc80003f2e000 */
[----:B------:R-:W-:Y:S01]  /*0310*/  FSEL R5, R12, RZ, P1 ;  /* 0x000000ff0c057208 */ /* 0x000fe20000800000 */
[----:B------:R-:W-:Y:S08]  /*0320*/  @P0 EXIT ;  /* 0x000000000000094d */ /* 0x000ff00003800000 */
[----:B------:R-:W-:Y:S01]  /*0330*/  STG.E desc[UR4][R2.64], R5 ;  /* 0x0000000502007986 */ /* 0x000fe2000c101904 */
[----:B------:R-:W-:Y:S05]  /*0340*/  EXIT ;  /* 0x000000000000794d */ /* 0x000fea0003800000 */
.L_x_0:
[----:B------:R-:W-:-:S00]  /*0350*/  BRA `(.L_x_0) ;  /* 0xfffffffc00fc7947 */ /* 0x000fc0000383ffff */
[----:B------:R-:W-:-:S00]  /*0360*/  NOP ;  /* 0x0000000000007918 */ /* 0x000fc00000000000 */
        /* <DEDUP_REMOVED lines=9> */
.L_x_1:


//--------------------- .nv.global.init           --------------------------
	.section	.nv.global.init,"aw",@progbits
.nv.global.init:
	.type		_$_str,@object
	.size		_$_str,(_$_str_$_2 - _$_str)
_$_str:
        /*0000*/ 	.byte	0x5f, 0x5f, 0x43, 0x55, 0x44, 0x41, 0x5f, 0x46, 0x54, 0x5a, 0x00
	.type		_$_str_$_2,@object
	.size		_$_str_$_2,(.L_1 - _$_str_$_2)
_$_str_$_2:
        /*000b*/ 	.byte	0x5f, 0x5f, 0x43, 0x55, 0x44, 0x41, 0x5f, 0x50, 0x52, 0x45, 0x43, 0x5f, 0x53, 0x51, 0x52, 0x54
        /*001b*/ 	.byte	0x00
.L_1:


//--------------------- .nv.constant0.triton_poi_fused__native_batch_norm_legit_no_training_relu_0 --------------------------
	.section	.nv.constant0.triton_poi_fused__native_batch_norm_legit_no_training_relu_0,"a",@progbits
	.sectionflags	@""
	.align	4
.nv.constant0.triton_poi_fused__native_batch_norm_legit_no_training_relu_0:
	.zero		580
